//
// Generated by NVIDIA NVVM Compiler
//
// Compiler Build ID: CL-36424714
// Cuda compilation tools, release 13.0, V13.0.88
// Based on NVVM 20.0.0
//

.version 9.0
.target sm_100
.address_size 64

	// .globl	_Z10initialisePii

.visible .entry _Z10initialisePii(
	.param .u64 .ptr .align 1 _Z10initialisePii_param_0,
	.param .u32 _Z10initialisePii_param_1
)
{
	.reg .pred 	%p<2>;
	.reg .b32 	%r<6>;
	.reg .b64 	%rd<5>;

	ld.param.u64 	%rd1, [_Z10initialisePii_param_0];
	ld.param.u32 	%r2, [_Z10initialisePii_param_1];
	mov.u32 	%r3, %ntid.x;
	mov.u32 	%r4, %ctaid.x;
	mov.u32 	%r5, %tid.x;
	mad.lo.s32 	%r1, %r3, %r4, %r5;
	setp.ge.s32 	%p1, %r1, %r2;
	@%p1 bra 	$L__BB0_2;
	cvta.to.global.u64 	%rd2, %rd1;
	mul.wide.s32 	%rd3, %r1, 4;
	add.s64 	%rd4, %rd2, %rd3;
	st.global.u32 	[%rd4], %r1;
$L__BB0_2:
	ret;

}
	// .globl	_Z7hookinglPiS_S_S_i
.visible .entry _Z7hookinglPiS_S_S_i(
	.param .u64 _Z7hookinglPiS_S_S_i_param_0,
	.param .u64 .ptr .align 1 _Z7hookinglPiS_S_S_i_param_1,
	.param .u64 .ptr .align 1 _Z7hookinglPiS_S_S_i_param_2,
	.param .u64 .ptr .align 1 _Z7hookinglPiS_S_S_i_param_3,
	.param .u64 .ptr .align 1 _Z7hookinglPiS_S_S_i_param_4,
	.param .u32 _Z7hookinglPiS_S_S_i_param_5
)
{
	.reg .pred 	%p<5>;
	.reg .b32 	%r<14>;
	.reg .b64 	%rd<22>;

	ld.param.u64 	%rd6, [_Z7hookinglPiS_S_S_i_param_0];
	ld.param.u64 	%rd3, [_Z7hookinglPiS_S_S_i_param_1];
	ld.param.u64 	%rd4, [_Z7hookinglPiS_S_S_i_param_2];
	ld.param.u64 	%rd7, [_Z7hookinglPiS_S_S_i_param_3];
	ld.param.u64 	%rd5, [_Z7hookinglPiS_S_S_i_param_4];
	ld.param.u32 	%r5, [_Z7hookinglPiS_S_S_i_param_5];
	cvta.to.global.u64 	%rd1, %rd7;
	mov.u32 	%r6, %ntid.x;
	mov.u32 	%r7, %ctaid.x;
	mov.u32 	%r8, %tid.x;
	mad.lo.s32 	%r9, %r6, %r7, %r8;
	cvt.u64.u32 	%rd2, %r9;
	setp.le.s64 	%p1, %rd6, %rd2;
	@%p1 bra 	$L__BB1_5;
	cvta.to.global.u64 	%rd8, %rd3;
	cvta.to.global.u64 	%rd9, %rd4;
	shl.b64 	%rd10, %rd2, 2;
	add.s64 	%rd11, %rd8, %rd10;
	ld.global.u32 	%r10, [%rd11];
	add.s64 	%rd12, %rd9, %rd10;
	ld.global.u32 	%r11, [%rd12];
	mul.wide.s32 	%rd13, %r10, 4;
	add.s64 	%rd14, %rd1, %rd13;
	ld.global.u32 	%r1, [%rd14];
	mul.wide.s32 	%rd15, %r11, 4;
	add.s64 	%rd16, %rd1, %rd15;
	ld.global.u32 	%r2, [%rd16];
	setp.eq.s32 	%p2, %r1, %r2;
	@%p2 bra 	$L__BB1_5;
	cvta.to.global.u64 	%rd17, %rd5;
	mov.b32 	%r12, 1;
	st.global.u32 	[%rd17], %r12;
	max.s32 	%r3, %r1, %r2;
	min.s32 	%r4, %r1, %r2;
	and.b32  	%r13, %r5, 1;
	setp.eq.b32 	%p3, %r13, 1;
	not.pred 	%p4, %p3;
	@%p4 bra 	$L__BB1_4;
	mul.wide.s32 	%rd18, %r4, 4;
	add.s64 	%rd19, %rd1, %rd18;
	st.global.u32 	[%rd19], %r3;
	bra.uni 	$L__BB1_5;
$L__BB1_4:
	mul.wide.s32 	%rd20, %r3, 4;
	add.s64 	%rd21, %rd1, %rd20;
	st.global.u32 	[%rd21], %r4;
$L__BB1_5:
	ret;

}
	// .globl	_Z13short_cuttingiPi
.visible .entry _Z13short_cuttingiPi(
	.param .u32 _Z13short_cuttingiPi_param_0,
	.param .u64 .ptr .align 1 _Z13short_cuttingiPi_param_1
)
{
	.reg .pred 	%p<3>;
	.reg .b32 	%r<8>;
	.reg .b64 	%rd<7>;

	ld.param.u32 	%r3, [_Z13short_cuttingiPi_param_0];
	ld.param.u64 	%rd3, [_Z13short_cuttingiPi_param_1];
	cvta.to.global.u64 	%rd1, %rd3;
	mov.u32 	%r4, %ntid.x;
	mov.u32 	%r5, %ctaid.x;
	mov.u32 	%r6, %tid.x;
	mad.lo.s32 	%r1, %r4, %r5, %r6;
	setp.ge.s32 	%p1, %r1, %r3;
	@%p1 bra 	$L__BB2_3;
	mul.wide.s32 	%rd4, %r1, 4;
	add.s64 	%rd2, %rd1, %rd4;
	ld.global.u32 	%r2, [%rd2];
	setp.eq.s32 	%p2, %r2, %r1;
	@%p2 bra 	$L__BB2_3;
	mul.wide.s32 	%rd5, %r2, 4;
	add.s64 	%rd6, %rd1, %rd5;
	ld.global.u32 	%r7, [%rd6];
	st.global.u32 	[%rd2], %r7;
$L__BB2_3:
	ret;

}


// ===== COMPILED SASS (sm_100) =====

	.target	sm_100

	.elftype	@"ET_EXEC"


//--------------------- .note.nv.tkinfo           --------------------------
	.section	.note.nv.tkinfo,"",@"SHT_NOTE"
	.sectionflags	@"SHF_NOTE_NV_TKINFO"
	.tkinfo
        /*0018*/ 	.word	0x00000002
        /*0030*/ 	.string	""
        /*0030*/ 	.string	"ptxas"
        /*0030*/ 	.string	"Cuda compilation tools, release 13.0, V13.0.88"
        /*0030*/ 	.string	"Build cuda_13.0.r13.0/compiler.36424714_0"
        /*0030*/ 	.string	"-arch sm_100 -m 64 "



//--------------------- .note.nv.cuinfo           --------------------------
	.section	.note.nv.cuinfo,"",@"SHT_NOTE"
	.sectionflags	@"SHF_NOTE_NV_CUINFO"
        /*0018*/ 	.short	0x0002
        /*001a*/ 	.short	0x0064
        /*001c*/ 	.short	0x0082
	.zero		2


//--------------------- .nv.info                  --------------------------
	.section	.nv.info,"",@"SHT_CUDA_INFO"
	.align	4


	//----- nvinfo : EIATTR_REGCOUNT
	.align		4
        /*0000*/ 	.byte	0x04, 0x2f
        /*0002*/ 	.short	(.L_1 - .L_0)
	.align		4
.L_0:
        /*0004*/ 	.word	index@(_Z10initialisePii)
        /*0008*/ 	.word	0x00000008


	//----- nvinfo : EIATTR_FRAME_SIZE
	.align		4
.L_1:
        /*000c*/ 	.byte	0x04, 0x11
        /*000e*/ 	.short	(.L_3 - .L_2)
	.align		4
.L_2:
        /*0010*/ 	.word	index@(_Z10initialisePii)
        /*0014*/ 	.word	0x00000000


	//----- nvinfo : EIATTR_REGCOUNT
	.align		4
.L_3:
        /*0018*/ 	.byte	0x04, 0x2f
        /*001a*/ 	.short	(.L_5 - .L_4)
	.align		4
.L_4:
        /*001c*/ 	.word	index@(_Z7hookinglPiS_S_S_i)
        /*0020*/ 	.word	0x00000010


	//----- nvinfo : EIATTR_FRAME_SIZE
	.align		4
.L_5:
        /*0024*/ 	.byte	0x04, 0x11
        /*0026*/ 	.short	(.L_7 - .L_6)
	.align		4
.L_6:
        /*0028*/ 	.word	index@(_Z7hookinglPiS_S_S_i)
        /*002c*/ 	.word	0x00000000


	//----- nvinfo : EIATTR_REGCOUNT
	.align		4
.L_7:
        /*0030*/ 	.byte	0x04, 0x2f
        /*0032*/ 	.short	(.L_9 - .L_8)
	.align		4
.L_8:
        /*0034*/ 	.word	index@(_Z13short_cuttingiPi)
        /*0038*/ 	.word	0x0000000a


	//----- nvinfo : EIATTR_FRAME_SIZE
	.align		4
.L_9:
        /*003c*/ 	.byte	0x04, 0x11
        /*003e*/ 	.short	(.L_11 - .L_10)
	.align		4
.L_10:
        /*0040*/ 	.word	index@(_Z13short_cuttingiPi)
        /*0044*/ 	.word	0x00000000


	//----- nvinfo : EIATTR_MIN_STACK_SIZE
	.align		4
.L_11:
        /*0048*/ 	.byte	0x04, 0x12
        /*004a*/ 	.short	(.L_13 - .L_12)
	.align		4
.L_12:
        /*004c*/ 	.word	index@(_Z13short_cuttingiPi)
        /*0050*/ 	.word	0x00000000


	//----- nvinfo : EIATTR_MIN_STACK_SIZE
	.align		4
.L_13:
        /*0054*/ 	.byte	0x04, 0x12
        /*0056*/ 	.short	(.L_15 - .L_14)
	.align		4
.L_14:
        /*0058*/ 	.word	index@(_Z7hookinglPiS_S_S_i)
        /*005c*/ 	.word	0x00000000


	//----- nvinfo : EIATTR_MIN_STACK_SIZE
	.align		4
.L_15:
        /*0060*/ 	.byte	0x04, 0x12
        /*0062*/ 	.short	(.L_17 - .L_16)
	.align		4
.L_16:
        /*0064*/ 	.word	index@(_Z10initialisePii)
        /*0068*/ 	.word	0x00000000
.L_17:


//--------------------- .nv.compat                --------------------------
	.section	.nv.compat,"",@"SHT_CUDA_COMPAT_INFO"
	.align	4
        /*0000*/ 	.byte	0x02, 0x09, 0x00, 0x00, 0x02, 0x02, 0x01, 0x00, 0x02, 0x05, 0x05, 0x00, 0x03, 0x07, 0x01, 0x01
        /*0010*/ 	.byte	0x02, 0x03, 0x00, 0x00, 0x02, 0x06, 0x01, 0x00, 0x04, 0x0b, 0x08, 0x00, 0x09, 0x00, 0x00, 0x00
        /*0020*/ 	.byte	0x00, 0x00, 0x00, 0x00


//--------------------- .nv.info._Z13short_cuttingiPi --------------------------
	.section	.nv.info._Z13short_cuttingiPi,"",@"SHT_CUDA_INFO"
	.sectionflags	@""
	.align	4


	//----- nvinfo : EIATTR_CUDA_API_VERSION
	.align		4
        /*0000*/ 	.byte	0x04, 0x37
        /*0002*/ 	.short	(.L_19 - .L_18)
.L_18:
        /*0004*/ 	.word	0x00000082


	//----- nvinfo : EIATTR_KPARAM_INFO
	.align		4
.L_19:
        /*0008*/ 	.byte	0x04, 0x17
        /*000a*/ 	.short	(.L_21 - .L_20)
.L_20:
        /*000c*/ 	.word	0x00000000
        /*0010*/ 	.short	0x0001
        /*0012*/ 	.short	0x0008
        /*0014*/ 	.byte	0x00, 0xf5, 0x21, 0x00


	//----- nvinfo : EIATTR_KPARAM_INFO
	.align		4
.L_21:
        /*0018*/ 	.byte	0x04, 0x17
        /*001a*/ 	.short	(.L_23 - .L_22)
.L_22:
        /*001c*/ 	.word	0x00000000
        /*0020*/ 	.short	0x0000
        /*0022*/ 	.short	0x0000
        /*0024*/ 	.byte	0x00, 0xf0, 0x11, 0x00


	//----- nvinfo : EIATTR_SPARSE_MMA_MASK
	.align		4
.L_23:
        /*0028*/ 	.byte	0x03, 0x50
        /*002a*/ 	.short	0x0000


	//----- nvinfo : EIATTR_MAXREG_COUNT
	.align		4
        /*002c*/ 	.byte	0x03, 0x1b
        /*002e*/ 	.short	0x00ff


	//----- nvinfo : EIATTR_MERCURY_ISA_VERSION
	.align		4
        /*0030*/ 	.byte	0x03, 0x5f
        /*0032*/ 	.short	0x0101


	//----- nvinfo : EIATTR_VRC_CTA_INIT_COUNT
	.align		4
        /*0034*/ 	.byte	0x02, 0x4a
	.zero		1
	.zero		1


	//----- nvinfo : EIATTR_EXIT_INSTR_OFFSETS
	.align		4
        /*0038*/ 	.byte	0x04, 0x1c
        /*003a*/ 	.short	(.L_25 - .L_24)


	//   ....[0]....
.L_24:
        /*003c*/ 	.word	0x00000070


	//   ....[1]....
        /*0040*/ 	.word	0x000000d0


	//   ....[2]....
        /*0044*/ 	.word	0x00000110


	//----- nvinfo : EIATTR_CBANK_PARAM_SIZE
	.align		4
.L_25:
        /*0048*/ 	.byte	0x03, 0x19
        /*004a*/ 	.short	0x0010


	//----- nvinfo : EIATTR_PARAM_CBANK
	.align		4
        /*004c*/ 	.byte	0x04, 0x0a
        /*004e*/ 	.short	(.L_27 - .L_26)
	.align		4
.L_26:
        /*0050*/ 	.word	index@(.nv.constant0._Z13short_cuttingiPi)
        /*0054*/ 	.short	0x0380
        /*0056*/ 	.short	0x0010


	//----- nvinfo : EIATTR_SW_WAR
	.align		4
.L_27:
        /*0058*/ 	.byte	0x04, 0x36
        /*005a*/ 	.short	(.L_29 - .L_28)
.L_28:
        /*005c*/ 	.word	0x00000008
.L_29:


//--------------------- .nv.info._Z7hookinglPiS_S_S_i --------------------------
	.section	.nv.info._Z7hookinglPiS_S_S_i,"",@"SHT_CUDA_INFO"
	.sectionflags	@""
	.align	4


	//----- nvinfo : EIATTR_CUDA_API_VERSION
	.align		4
        /*0000*/ 	.byte	0x04, 0x37
        /*0002*/ 	.short	(.L_31 - .L_30)
.L_30:
        /*0004*/ 	.word	0x00000082


	//----- nvinfo : EIATTR_KPARAM_INFO
	.align		4
.L_31:
        /*0008*/ 	.byte	0x04, 0x17
        /*000a*/ 	.short	(.L_33 - .L_32)
.L_32:
        /*000c*/ 	.word	0x00000000
        /*0010*/ 	.short	0x0005
        /*0012*/ 	.short	0x0028
        /*0014*/ 	.byte	0x00, 0xf0, 0x11, 0x00


	//----- nvinfo : EIATTR_KPARAM_INFO
	.align		4
.L_33:
        /*0018*/ 	.byte	0x04, 0x17
        /*001a*/ 	.short	(.L_35 - .L_34)
.L_34:
        /*001c*/ 	.word	0x00000000
        /*0020*/ 	.short	0x0004
        /*0022*/ 	.short	0x0020
        /*0024*/ 	.byte	0x00, 0xf5, 0x21, 0x00


	//----- nvinfo : EIATTR_KPARAM_INFO
	.align		4
.L_35:
        /*0028*/ 	.byte	0x04, 0x17
        /*002a*/ 	.short	(.L_37 - .L_36)
.L_36:
        /*002c*/ 	.word	0x00000000
        /*0030*/ 	.short	0x0003
        /*0032*/ 	.short	0x0018
        /*0034*/ 	.byte	0x00, 0xf5, 0x21, 0x00


	//----- nvinfo : EIATTR_KPARAM_INFO
	.align		4
.L_37:
        /*0038*/ 	.byte	0x04, 0x17
        /*003a*/ 	.short	(.L_39 - .L_38)
.L_38:
        /*003c*/ 	.word	0x00000000
        /*0040*/ 	.short	0x0002
        /*0042*/ 	.short	0x0010
        /*0044*/ 	.byte	0x00, 0xf5, 0x21, 0x00


	//----- nvinfo : EIATTR_KPARAM_INFO
	.align		4
.L_39:
        /*0048*/ 	.byte	0x04, 0x17
        /*004a*/ 	.short	(.L_41 - .L_40)
.L_40:
        /*004c*/ 	.word	0x00000000
        /*0050*/ 	.short	0x0001
        /*0052*/ 	.short	0x0008
        /*0054*/ 	.byte	0x00, 0xf5, 0x21, 0x00


	//----- nvinfo : EIATTR_KPARAM_INFO
	.align		4
.L_41:
        /*0058*/ 	.byte	0x04, 0x17
        /*005a*/ 	.short	(.L_43 - .L_42)
.L_42:
        /*005c*/ 	.word	0x00000000
        /*0060*/ 	.short	0x0000
        /*0062*/ 	.short	0x0000
        /*0064*/ 	.byte	0x00, 0xf0, 0x21, 0x00


	//----- nvinfo : EIATTR_SPARSE_MMA_MASK
	.align		4
.L_43:
        /*0068*/ 	.byte	0x03, 0x50
        /*006a*/ 	.short	0x0000


	//----- nvinfo : EIATTR_MAXREG_COUNT
	.align		4
        /*006c*/ 	.byte	0x03, 0x1b
        /*006e*/ 	.short	0x00ff


	//----- nvinfo : EIATTR_MERCURY_ISA_VERSION
	.align		4
        /*0070*/ 	.byte	0x03, 0x5f
        /*0072*/ 	.short	0x0101


	//----- nvinfo : EIATTR_VRC_CTA_INIT_COUNT
	.align		4
        /*0074*/ 	.byte	0x02, 0x4a
	.zero		1
	.zero		1


	//----- nvinfo : EIATTR_EXIT_INSTR_OFFSETS
	.align		4
        /*0078*/ 	.byte	0x04, 0x1c
        /*007a*/ 	.short	(.L_45 - .L_44)


	//   ....[0]....
.L_44:
        /*007c*/ 	.word	0x00000080


	//   ....[1]....
        /*0080*/ 	.word	0x000001a0


	//   ....[2]....
        /*0084*/ 	.word	0x00000250


	//   ....[3]....
        /*0088*/ 	.word	0x00000280


	//----- nvinfo : EIATTR_CBANK_PARAM_SIZE
	.align		4
.L_45:
        /*008c*/ 	.byte	0x03, 0x19
        /*008e*/ 	.short	0x002c


	//----- nvinfo : EIATTR_PARAM_CBANK
	.align		4
        /*0090*/ 	.byte	0x04, 0x0a
        /*0092*/ 	.short	(.L_47 - .L_46)
	.align		4
.L_46:
        /*0094*/ 	.word	index@(.nv.constant0._Z7hookinglPiS_S_S_i)
        /*0098*/ 	.short	0x0380
        /*009a*/ 	.short	0x002c


	//----- nvinfo : EIATTR_SW_WAR
	.align		4
.L_47:
        /*009c*/ 	.byte	0x04, 0x36
        /*009e*/ 	.short	(.L_49 - .L_48)
.L_48:
        /*00a0*/ 	.word	0x00000008
.L_49:


//--------------------- .nv.info._Z10initialisePii --------------------------
	.section	.nv.info._Z10initialisePii,"",@"SHT_CUDA_INFO"
	.sectionflags	@""
	.align	4


	//----- nvinfo : EIATTR_CUDA_API_VERSION
	.align		4
        /*0000*/ 	.byte	0x04, 0x37
        /*0002*/ 	.short	(.L_51 - .L_50)
.L_50:
        /*0004*/ 	.word	0x00000082


	//----- nvinfo : EIATTR_KPARAM_INFO
	.align		4
.L_51:
        /*0008*/ 	.byte	0x04, 0x17
        /*000a*/ 	.short	(.L_53 - .L_52)
.L_52:
        /*000c*/ 	.word	0x00000000
        /*0010*/ 	.short	0x0001
        /*0012*/ 	.short	0x0008
        /*0014*/ 	.byte	0x00, 0xf0, 0x11, 0x00


	//----- nvinfo : EIATTR_KPARAM_INFO
	.align		4
.L_53:
        /*0018*/ 	.byte	0x04, 0x17
        /*001a*/ 	.short	(.L_55 - .L_54)
.L_54:
        /*001c*/ 	.word	0x00000000
        /*0020*/ 	.short	0x0000
        /*0022*/ 	.short	0x0000
        /*0024*/ 	.byte	0x00, 0xf5, 0x21, 0x00


	//----- nvinfo : EIATTR_SPARSE_MMA_MASK
	.align		4
.L_55:
        /*0028*/ 	.byte	0x03, 0x50
        /*002a*/ 	.short	0x0000


	//----- nvinfo : EIATTR_MAXREG_COUNT
	.align		4
        /*002c*/ 	.byte	0x03, 0x1b
        /*002e*/ 	.short	0x00ff


	//----- nvinfo : EIATTR_MERCURY_ISA_VERSION
	.align		4
        /*0030*/ 	.byte	0x03, 0x5f
        /*0032*/ 	.short	0x0101


	//----- nvinfo : EIATTR_VRC_CTA_INIT_COUNT
	.align		4
        /*0034*/ 	.byte	0x02, 0x4a
	.zero		1
	.zero		1


	//----- nvinfo : EIATTR_EXIT_INSTR_OFFSETS
	.align		4
        /*0038*/ 	.byte	0x04, 0x1c
        /*003a*/ 	.short	(.L_57 - .L_56)


	//   ....[0]....
.L_56:
        /*003c*/ 	.word	0x00000070


	//   ....[1]....
        /*0040*/ 	.word	0x000000c0


	//----- nvinfo : EIATTR_CBANK_PARAM_SIZE
	.align		4
.L_57:
        /*0044*/ 	.byte	0x03, 0x19
        /*0046*/ 	.short	0x000c


	//----- nvinfo : EIATTR_PARAM_CBANK
	.align		4
        /*0048*/ 	.byte	0x04, 0x0a
        /*004a*/ 	.short	(.L_59 - .L_58)
	.align		4
.L_58:
        /*004c*/ 	.word	index@(.nv.constant0._Z10initialisePii)
        /*0050*/ 	.short	0x0380
        /*0052*/ 	.short	0x000c


	//----- nvinfo : EIATTR_SW_WAR
	.align		4
.L_59:
        /*0054*/ 	.byte	0x04, 0x36
        /*0056*/ 	.short	(.L_61 - .L_60)
.L_60:
        /*0058*/ 	.word	0x00000008
.L_61:


//--------------------- .nv.callgraph             --------------------------
	.section	.nv.callgraph,"",@"SHT_CUDA_CALLGRAPH"
	.align	4
	.sectionentsize	8
	.align		4
        /*0000*/ 	.word	0x00000000
	.align		4
        /*0004*/ 	.word	0xffffffff
	.align		4
        /*0008*/ 	.word	0x00000000
	.align		4
        /*000c*/ 	.word	0xfffffffe
	.align		4
        /*0010*/ 	.word	0x00000000
	.align		4
        /*0014*/ 	.word	0xfffffffd
	.align		4
        /*0018*/ 	.word	0x00000000
	.align		4
        /*001c*/ 	.word	0xfffffffc


//--------------------- .text._Z13short_cuttingiPi --------------------------
	.section	.text._Z13short_cuttingiPi,"ax",@progbits
	.align	128
        .global         _Z13short_cuttingiPi
        .type           _Z13short_cuttingiPi,@function
        .size           _Z13short_cuttingiPi,(.L_x_3 - _Z13short_cuttingiPi)
        .other          _Z13short_cuttingiPi,@"STO_CUDA_ENTRY STV_DEFAULT"
_Z13short_cuttingiPi:
.text._Z13short_cuttingiPi:
[----:B------:R-:W-:Y:S01]  /*0000*/  LDC R1, c[0x0][0x37c] ;  /* 0x0000df00ff017b82 */ /* 0x000fe20000000800 */
[----:B------:R-:W0:Y:S01]  /*0010*/  S2R R7, SR_CTAID.X ;  /* 0x0000000000077919 */ /* 0x000e220000002500 */
[----:B------:R-:W0:Y:S01]  /*0020*/  LDCU UR4, c[0x0][0x360] ;  /* 0x00006c00ff0477ac */ /* 0x000e220008000800 */
[----:B------:R-:W0:Y:S01]  /*0030*/  S2R R0, SR_TID.X ;  /* 0x0000000000007919 */ /* 0x000e220000002100 */
[----:B------:R-:W1:Y:S01]  /*0040*/  LDCU UR5, c[0x0][0x380] ;  /* 0x00007000ff0577ac */ /* 0x000e620008000800 */
[----:B0-----:R-:W-:-:S05]  /*0050*/  IMAD R7, R7, UR4, R0 ;  /* 0x0000000407077c24 */ /* 0x001fca000f8e0200 */
[----:B-1----:R-:W-:-:S13]  /*0060*/  ISETP.GE.AND P0, PT, R7, UR5, PT ;  /* 0x0000000507007c0c */ /* 0x002fda000bf06270 */
[----:B------:R-:W-:Y:S05]  /*0070*/  @P0 EXIT ;  /* 0x000000000000094d */ /* 0x000fea0003800000 */
[----:B------:R-:W0:Y:S01]  /*0080*/  LDC.64 R4, c[0x0][0x388] ;  /* 0x0000e200ff047b82 */ /* 0x000e220000000a00 */
[----:B------:R-:W1:Y:S01]  /*0090*/  LDCU.64 UR4, c[0x0][0x358] ;  /* 0x00006b00ff0477ac */ /* 0x000e620008000a00 */
[----:B0-----:R-:W-:-:S05]  /*00a0*/  IMAD.WIDE R2, R7, 0x4, R4 ;  /* 0x0000000407027825 */ /* 0x001fca00078e0204 */
[----:B-1----:R-:W2:Y:S02]  /*00b0*/  LDG.E R0, desc[UR4][R2.64] ;  /* 0x0000000402007981 */ /* 0x002ea4000c1e1900 */
[----:B--2---:R-:W-:-:S13]  /*00c0*/  ISETP.NE.AND P0, PT, R0, R7, PT ;  /* 0x000000070000720c */ /* 0x004fda0003f05270 */
[----:B------:R-:W-:Y:S05]  /*00d0*/  @!P0 EXIT ;  /* 0x000000000000894d */ /* 0x000fea0003800000 */
[----:B------:R-:W-:-:S06]  /*00e0*/  IMAD.WIDE R4, R0, 0x4, R4 ;  /* 0x0000000400047825 */ /* 0x000fcc00078e0204 */
[----:B------:R-:W2:Y:S04]  /*00f0*/  LDG.E R5, desc[UR4][R4.64] ;  /* 0x0000000404057981 */ /* 0x000ea8000c1e1900 */
[----:B--2---:R-:W-:Y:S01]  /*0100*/  STG.E desc[UR4][R2.64], R5 ;  /* 0x0000000502007986 */ /* 0x004fe2000c101904 */
[----:B------:R-:W-:Y:S05]  /*0110*/  EXIT ;  /* 0x000000000000794d */ /* 0x000fea0003800000 */
.L_x_0:
[----:B------:R-:W-:-:S00]  /*0120*/  BRA `(.L_x_0) ;  /* 0xfffffffc00fc7947 */ /* 0x000fc0000383ffff */
[----:B------:R-:W-:-:S00]  /*0130*/  NOP ;  /* 0x0000000000007918 */ /* 0x000fc00000000000 */
        /* <DEDUP_REMOVED lines=12> */
.L_x_3:


//--------------------- .text._Z7hookinglPiS_S_S_i --------------------------
	.section	.text._Z7hookinglPiS_S_S_i,"ax",@progbits
	.align	128
        .global         _Z7hookinglPiS_S_S_i
        .type           _Z7hookinglPiS_S_S_i,@function
        .size           _Z7hookinglPiS_S_S_i,(.L_x_4 - _Z7hookinglPiS_S_S_i)
        .other          _Z7hookinglPiS_S_S_i,@"STO_CUDA_ENTRY STV_DEFAULT"
_Z7hookinglPiS_S_S_i:
.text._Z7hookinglPiS_S_S_i:
[----:B------:R-:W-:Y:S01]  /*0000*/  LDC R1, c[0x0][0x37c] ;  /* 0x0000df00ff017b82 */ /* 0x000fe20000000800 */
[----:B------:R-:W0:Y:S01]  /*0010*/  S2R R0, SR_CTAID.X ;  /* 0x0000000000007919 */ /* 0x000e220000002500 */
[----:B------:R-:W0:Y:S01]  /*0020*/  LDCU UR4, c[0x0][0x360] ;  /* 0x00006c00ff0477ac */ /* 0x000e220008000800 */
[----:B------:R-:W0:Y:S01]  /*0030*/  S2R R3, SR_TID.X ;  /* 0x0000000000037919 */ /* 0x000e220000002100 */
[----:B------:R-:W1:Y:S01]  /*0040*/  LDCU.64 UR6, c[0x0][0x380] ;  /* 0x00007000ff0677ac */ /* 0x000e620008000a00 */
[----:B0-----:R-:W-:-:S05]  /*0050*/  IMAD R0, R0, UR4, R3 ;  /* 0x0000000400007c24 */ /* 0x001fca000f8e0203 */
[----:B-1----:R-:W-:-:S04]  /*0060*/  ISETP.GE.U32.AND P0, PT, R0, UR6, PT ;  /* 0x0000000600007c0c */ /* 0x002fc8000bf06070 */
[----:B------:R-:W-:-:S13]  /*0070*/  ISETP.GE.AND.EX P0, PT, RZ, UR7, PT, P0 ;  /* 0x00000007ff007c0c */ /* 0x000fda000bf06300 */
[----:B------:R-:W-:Y:S05]  /*0080*/  @P0 EXIT ;  /* 0x000000000000094d */ /* 0x000fea0003800000 */
[----:B------:R-:W0:Y:S01]  /*0090*/  LDCU.64 UR6, c[0x0][0x388] ;  /* 0x00007100ff0677ac */ /* 0x000e220008000a00 */
[----:B------:R-:W-:Y:S01]  /*00a0*/  IMAD.SHL.U32 R8, R0, 0x4, RZ ;  /* 0x0000000400087824 */ /* 0x000fe200078e00ff */
[----:B------:R-:W-:Y:S01]  /*00b0*/  SHF.R.U32.HI R0, RZ, 0x1e, R0 ;  /* 0x0000001eff007819 */ /* 0x000fe20000011600 */
[----:B------:R-:W1:Y:S01]  /*00c0*/  LDC.64 R10, c[0x0][0x398] ;  /* 0x0000e600ff0a7b82 */ /* 0x000e620000000a00 */
[----:B------:R-:W2:Y:S01]  /*00d0*/  LDCU.64 UR8, c[0x0][0x390] ;  /* 0x00007200ff0877ac */ /* 0x000ea20008000a00 */
[----:B------:R-:W3:Y:S01]  /*00e0*/  LDCU.64 UR4, c[0x0][0x358] ;  /* 0x00006b00ff0477ac */ /* 0x000ee20008000a00 */
[C---:B0-----:R-:W-:Y:S02]  /*00f0*/  IADD3 R6, P0, PT, R8.reuse, UR6, RZ ;  /* 0x0000000608067c10 */ /* 0x041fe4000ff1e0ff */
[----:B--2---:R-:W-:Y:S02]  /*0100*/  IADD3 R8, P1, PT, R8, UR8, RZ ;  /* 0x0000000808087c10 */ /* 0x004fe4000ff3e0ff */
[----:B------:R-:W-:-:S02]  /*0110*/  IADD3.X R7, PT, PT, R0, UR7, RZ, P0, !PT ;  /* 0x0000000700077c10 */ /* 0x000fc400087fe4ff */
[----:B------:R-:W-:-:S03]  /*0120*/  IADD3.X R9, PT, PT, R0, UR9, RZ, P1, !PT ;  /* 0x0000000900097c10 */ /* 0x000fc60008ffe4ff */
[----:B---3--:R-:W1:Y:S04]  /*0130*/  LDG.E R3, desc[UR4][R6.64] ;  /* 0x0000000406037981 */ /* 0x008e68000c1e1900 */
[----:B------:R-:W2:Y:S01]  /*0140*/  LDG.E R5, desc[UR4][R8.64] ;  /* 0x0000000408057981 */ /* 0x000ea2000c1e1900 */
[----:B-1----:R-:W-:-:S04]  /*0150*/  IMAD.WIDE R2, R3, 0x4, R10 ;  /* 0x0000000403027825 */ /* 0x002fc800078e020a */
[----:B--2---:R-:W-:Y:S01]  /*0160*/  IMAD.WIDE R4, R5, 0x4, R10 ;  /* 0x0000000405047825 */ /* 0x004fe200078e020a */
[----:B------:R-:W2:Y:S05]  /*0170*/  LDG.E R0, desc[UR4][R2.64] ;  /* 0x0000000402007981 */ /* 0x000eaa000c1e1900 */
[----:B------:R-:W2:Y:S02]  /*0180*/  LDG.E R5, desc[UR4][R4.64] ;  /* 0x0000000404057981 */ /* 0x000ea4000c1e1900 */
[----:B--2---:R-:W-:-:S13]  /*0190*/  ISETP.NE.AND P0, PT, R0, R5, PT ;  /* 0x000000050000720c */ /* 0x004fda0003f05270 */
[----:B------:R-:W-:Y:S05]  /*01a0*/  @!P0 EXIT ;  /* 0x000000000000894d */ /* 0x000fea0003800000 */
[----:B------:R-:W0:Y:S01]  /*01b0*/  LDC R4, c[0x0][0x3a8] ;  /* 0x0000ea00ff047b82 */ /* 0x000e220000000800 */
[CC--:B------:R-:W-:Y:S01]  /*01c0*/  VIMNMX R9, PT, PT, R0.reuse, R5.reuse, PT ;  /* 0x0000000500097248 */ /* 0x0c0fe20003fe0100 */
[----:B------:R-:W-:Y:S01]  /*01d0*/  IMAD.MOV.U32 R13, RZ, RZ, 0x1 ;  /* 0x00000001ff0d7424 */ /* 0x000fe200078e00ff */
[----:B------:R-:W-:-:S05]  /*01e0*/  VIMNMX R7, PT, PT, R0, R5, !PT ;  /* 0x0000000500077248 */ /* 0x000fca0007fe0100 */
[----:B------:R-:W1:Y:S01]  /*01f0*/  LDC.64 R2, c[0x0][0x3a0] ;  /* 0x0000e800ff027b82 */ /* 0x000e620000000a00 */
[----:B0-----:R-:W-:-:S04]  /*0200*/  LOP3.LUT R4, R4, 0x1, RZ, 0xc0, !PT ;  /* 0x0000000104047812 */ /* 0x001fc800078ec0ff */
[----:B------:R-:W-:Y:S01]  /*0210*/  ISETP.NE.U32.AND P0, PT, R4, 0x1, PT ;  /* 0x000000010400780c */ /* 0x000fe20003f05070 */
[----:B-1----:R0:W-:-:S12]  /*0220*/  STG.E desc[UR4][R2.64], R13 ;  /* 0x0000000d02007986 */ /* 0x0021d8000c101904 */
[----:B------:R-:W-:-:S05]  /*0230*/  @!P0 IMAD.WIDE R4, R9, 0x4, R10 ;  /* 0x0000000409048825 */ /* 0x000fca00078e020a */
[----:B------:R0:W-:Y:S01]  /*0240*/  @!P0 STG.E desc[UR4][R4.64], R7 ;  /* 0x0000000704008986 */ /* 0x0001e2000c101904 */
[----:B------:R-:W-:Y:S05]  /*0250*/  @!P0 EXIT ;  /* 0x000000000000894d */ /* 0x000fea0003800000 */
[----:B0-----:R-:W-:-:S05]  /*0260*/  IMAD.WIDE R2, R7, 0x4, R10 ;  /* 0x0000000407027825 */ /* 0x001fca00078e020a */
[----:B------:R-:W-:Y:S01]  /*0270*/  STG.E desc[UR4][R2.64], R9 ;  /* 0x0000000902007986 */ /* 0x000fe2000c101904 */
[----:B------:R-:W-:Y:S05]  /*0280*/  EXIT ;  /* 0x000000000000794d */ /* 0x000fea0003800000 */
.L_x_1:
        /* <DEDUP_REMOVED lines=15> */
.L_x_4:


//--------------------- .text._Z10initialisePii   --------------------------
	.section	.text._Z10initialisePii,"ax",@progbits
	.align	128
        .global         _Z10initialisePii
        .type           _Z10initialisePii,@function
        .size           _Z10initialisePii,(.L_x_5 - _Z10initialisePii)
        .other          _Z10initialisePii,@"STO_CUDA_ENTRY STV_DEFAULT"
_Z10initialisePii:
.text._Z10initialisePii:
        /* <DEDUP_REMOVED lines=11> */
[----:B-1----:R-:W-:Y:S01]  /*00b0*/  STG.E desc[UR4][R2.64], R5 ;  /* 0x0000000502007986 */ /* 0x002fe2000c101904 */
[----:B------:R-:W-:Y:S05]  /*00c0*/  EXIT ;  /* 0x000000000000794d */ /* 0x000fea0003800000 */
.L_x_2:
        /* <DEDUP_REMOVED lines=11> */
.L_x_5:


//--------------------- .nv.shared.reserved.0     --------------------------
	.section	.nv.shared.reserved.0,"aw",@nobits
	.weak		__nv_reservedSMEM_offset_0_alias
	.size		__nv_reservedSMEM_offset_0_alias, 0, 64
	.other		__nv_reservedSMEM_offset_0_alias,@"STO_CUDA_RESERVED_SHARED STV_DEFAULT"
__nv_reservedSMEM_offset_0_alias:
	.zero		0
	.zero		64


//--------------------- .nv.constant0._Z13short_cuttingiPi --------------------------
	.section	.nv.constant0._Z13short_cuttingiPi,"a",@progbits
	.sectionflags	@""
	.align	4
.nv.constant0._Z13short_cuttingiPi:
	.zero		912


//--------------------- .nv.constant0._Z7hookinglPiS_S_S_i --------------------------
	.section	.nv.constant0._Z7hookinglPiS_S_S_i,"a",@progbits
	.sectionflags	@""
	.align	4
.nv.constant0._Z7hookinglPiS_S_S_i:
	.zero		940


//--------------------- .nv.constant0._Z10initialisePii --------------------------
	.section	.nv.constant0._Z10initialisePii,"a",@progbits
	.sectionflags	@""
	.align	4
.nv.constant0._Z10initialisePii:
	.zero		908


//--------------------- SYMBOLS --------------------------

	.type		.nv.reservedSmem.offset0,@object
	.size		.nv.reservedSmem.offset0,0x4
